//
// Generated by NVIDIA NVVM Compiler
//
// Compiler Build ID: CL-36424714
// Cuda compilation tools, release 13.0, V13.0.88
// Based on NVVM 20.0.0
//

.version 9.0
.target sm_100
.address_size 64

	// .globl	add

.visible .entry add(
	.param .u64 .ptr .align 1 add_param_0,
	.param .u64 .ptr .align 1 add_param_1
)
{
	.reg .b32 	%r<2>;
	.reg .b64 	%rd<3>;

	ld.param.u64 	%rd1, [add_param_1];
	cvta.to.global.u64 	%rd2, %rd1;
	mov.b32 	%r1, 1082130432;
	st.global.u32 	[%rd2], %r1;
	ret;

}


// ===== COMPILED SASS (sm_100) =====

	.target	sm_100

	.elftype	@"ET_EXEC"


//--------------------- .note.nv.tkinfo           --------------------------
	.section	.note.nv.tkinfo,"",@"SHT_NOTE"
	.sectionflags	@"SHF_NOTE_NV_TKINFO"
	.tkinfo
        /*0018*/ 	.word	0x00000002
        /*0030*/ 	.string	""
        /*0030*/ 	.string	"ptxas"
        /*0030*/ 	.string	"Cuda compilation tools, release 13.0, V13.0.88"
        /*0030*/ 	.string	"Build cuda_13.0.r13.0/compiler.36424714_0"
        /*0030*/ 	.string	"-arch sm_100 -m 64 "



//--------------------- .note.nv.cuinfo           --------------------------
	.section	.note.nv.cuinfo,"",@"SHT_NOTE"
	.sectionflags	@"SHF_NOTE_NV_CUINFO"
        /*0018*/ 	.short	0x0002
        /*001a*/ 	.short	0x0064
        /*001c*/ 	.short	0x0082
	.zero		2


//--------------------- .nv.info                  --------------------------
	.section	.nv.info,"",@"SHT_CUDA_INFO"
	.align	4


	//----- nvinfo : EIATTR_REGCOUNT
	.align		4
        /*0000*/ 	.byte	0x04, 0x2f
        /*0002*/ 	.short	(.L_1 - .L_0)
	.align		4
.L_0:
        /*0004*/ 	.word	index@(add)
        /*0008*/ 	.word	0x00000008


	//----- nvinfo : EIATTR_FRAME_SIZE
	.align		4
.L_1:
        /*000c*/ 	.byte	0x04, 0x11
        /*000e*/ 	.short	(.L_3 - .L_2)
	.align		4
.L_2:
        /*0010*/ 	.word	index@(add)
        /*0014*/ 	.word	0x00000000


	//----- nvinfo : EIATTR_MIN_STACK_SIZE
	.align		4
.L_3:
        /*0018*/ 	.byte	0x04, 0x12
        /*001a*/ 	.short	(.L_5 - .L_4)
	.align		4
.L_4:
        /*001c*/ 	.word	index@(add)
        /*0020*/ 	.word	0x00000000
.L_5:


//--------------------- .nv.compat                --------------------------
	.section	.nv.compat,"",@"SHT_CUDA_COMPAT_INFO"
	.align	4
        /*0000*/ 	.byte	0x02, 0x09, 0x00, 0x00, 0x02, 0x02, 0x01, 0x00, 0x02, 0x05, 0x05, 0x00, 0x03, 0x07, 0x01, 0x01
        /*0010*/ 	.byte	0x02, 0x03, 0x00, 0x00, 0x02, 0x06, 0x01, 0x00, 0x04, 0x0b, 0x08, 0x00, 0x09, 0x00, 0x00, 0x00
        /*0020*/ 	.byte	0x00, 0x00, 0x00, 0x00


//--------------------- .nv.info.add              --------------------------
	.section	.nv.info.add,"",@"SHT_CUDA_INFO"
	.sectionflags	@""
	.align	4


	//----- nvinfo : EIATTR_CUDA_API_VERSION
	.align		4
        /*0000*/ 	.byte	0x04, 0x37
        /*0002*/ 	.short	(.L_7 - .L_6)
.L_6:
        /*0004*/ 	.word	0x00000082


	//----- nvinfo : EIATTR_KPARAM_INFO
	.align		4
.L_7:
        /*0008*/ 	.byte	0x04, 0x17
        /*000a*/ 	.short	(.L_9 - .L_8)
.L_8:
        /*000c*/ 	.word	0x00000000
        /*0010*/ 	.short	0x0001
        /*0012*/ 	.short	0x0008
        /*0014*/ 	.byte	0x00, 0xf5, 0x21, 0x00


	//----- nvinfo : EIATTR_KPARAM_INFO
	.align		4
.L_9:
        /*0018*/ 	.byte	0x04, 0x17
        /*001a*/ 	.short	(.L_11 - .L_10)
.L_10:
        /*001c*/ 	.word	0x00000000
        /*0020*/ 	.short	0x0000
        /*0022*/ 	.short	0x0000
        /*0024*/ 	.byte	0x00, 0xf5, 0x21, 0x00


	//----- nvinfo : EIATTR_SPARSE_MMA_MASK
	.align		4
.L_11:
        /*0028*/ 	.byte	0x03, 0x50
        /*002a*/ 	.short	0x0000


	//----- nvinfo : EIATTR_MAXREG_COUNT
	.align		4
        /*002c*/ 	.byte	0x03, 0x1b
        /*002e*/ 	.short	0x00ff


	//----- nvinfo : EIATTR_MERCURY_ISA_VERSION
	.align		4
        /*0030*/ 	.byte	0x03, 0x5f
        /*0032*/ 	.short	0x0101


	//----- nvinfo : EIATTR_VRC_CTA_INIT_COUNT
	.align		4
        /*0034*/ 	.byte	0x02, 0x4a
	.zero		1
	.zero		1


	//----- nvinfo : EIATTR_EXIT_INSTR_OFFSETS
	.align		4
        /*0038*/ 	.byte	0x04, 0x1c
        /*003a*/ 	.short	(.L_13 - .L_12)


	//   ....[0]....
.L_12:
        /*003c*/ 	.word	0x00000050


	//----- nvinfo : EIATTR_CBANK_PARAM_SIZE
	.align		4
.L_13:
        /*0040*/ 	.byte	0x03, 0x19
        /*0042*/ 	.short	0x0010


	//----- nvinfo : EIATTR_PARAM_CBANK
	.align		4
        /*0044*/ 	.byte	0x04, 0x0a
        /*0046*/ 	.short	(.L_15 - .L_14)
	.align		4
.L_14:
        /*0048*/ 	.word	index@(.nv.constant0.add)
        /*004c*/ 	.short	0x0380
        /*004e*/ 	.short	0x0010


	//----- nvinfo : EIATTR_SW_WAR
	.align		4
.L_15:
        /*0050*/ 	.byte	0x04, 0x36
        /*0052*/ 	.short	(.L_17 - .L_16)
.L_16:
        /*0054*/ 	.word	0x00000008
.L_17:


//--------------------- .nv.callgraph             --------------------------
	.section	.nv.callgraph,"",@"SHT_CUDA_CALLGRAPH"
	.align	4
	.sectionentsize	8
	.align		4
        /*0000*/ 	.word	0x00000000
	.align		4
        /*0004*/ 	.word	0xffffffff
	.align		4
        /*0008*/ 	.word	0x00000000
	.align		4
        /*000c*/ 	.word	0xfffffffe
	.align		4
        /*0010*/ 	.word	0x00000000
	.align		4
        /*0014*/ 	.word	0xfffffffd
	.align		4
        /*0018*/ 	.word	0x00000000
	.align		4
        /*001c*/ 	.word	0xfffffffc


//--------------------- .text.add                 --------------------------
	.section	.text.add,"ax",@progbits
	.align	128
        .global         add
        .type           add,@function
        .size           add,(.L_x_1 - add)
        .other          add,@"STO_CUDA_ENTRY STV_DEFAULT"
add:
.text.add:
[----:B------:R-:W-:Y:S08]  /*0000*/  LDC R1, c[0x0][0x37c] ;  /* 0x0000df00ff017b82 */ /* 0x000ff00000000800 */
[----:B------:R-:W0:Y:S01]  /*0010*/  LDC.64 R2, c[0x0][0x388] ;  /* 0x0000e200ff027b82 */ /* 0x000e220000000a00 */
[----:B------:R-:W0:Y:S01]  /*0020*/  LDCU.64 UR4, c[0x0][0x358] ;  /* 0x00006b00ff0477ac */ /* 0x000e220008000a00 */
[----:B------:R-:W-:-:S05]  /*0030*/  HFMA2 R5, -RZ, RZ, 2.25, 0 ;  /* 0x40800000ff057431 */ /* 0x000fca00000001ff */
[----:B0-----:R-:W-:Y:S01]  /*0040*/  STG.E desc[UR4][R2.64], R5 ;  /* 0x0000000502007986 */ /* 0x001fe2000c101904 */
[----:B------:R-:W-:Y:S05]  /*0050*/  EXIT ;  /* 0x000000000000794d */ /* 0x000fea0003800000 */
.L_x_0:
[----:B------:R-:W-:-:S00]  /*0060*/  BRA `(.L_x_0) ;  /* 0xfffffffc00fc7947 */ /* 0x000fc0000383ffff */
[----:B------:R-:W-:-:S00]  /*0070*/  NOP ;  /* 0x0000000000007918 */ /* 0x000fc00000000000 */
        /* <DEDUP_REMOVED lines=8> */
.L_x_1:


//--------------------- .nv.shared.reserved.0     --------------------------
	.section	.nv.shared.reserved.0,"aw",@nobits
	.weak		__nv_reservedSMEM_offset_0_alias
	.size		__nv_reservedSMEM_offset_0_alias, 0, 64
	.other		__nv_reservedSMEM_offset_0_alias,@"STO_CUDA_RESERVED_SHARED STV_DEFAULT"
__nv_reservedSMEM_offset_0_alias:
	.zero		0
	.zero		64


//--------------------- .nv.constant0.add         --------------------------
	.section	.nv.constant0.add,"a",@progbits
	.sectionflags	@""
	.align	4
.nv.constant0.add:
	.zero		912


//--------------------- SYMBOLS --------------------------

	.type		.nv.reservedSmem.offset0,@object
	.size		.nv.reservedSmem.offset0,0x4
